//
// Generated by NVIDIA NVVM Compiler
//
// Compiler Build ID: CL-36424714
// Cuda compilation tools, release 13.0, V13.0.88
// Based on NVVM 20.0.0
//

.version 9.0
.target sm_100
.address_size 64

	// .globl	_Z4ker0PfS_S_iii
// _ZZ3kerPfS_S_iiiE1A has been demoted
// _ZZ3kerPfS_S_iiiE1B has been demoted

.visible .entry _Z4ker0PfS_S_iii(
	.param .u64 .ptr .align 1 _Z4ker0PfS_S_iii_param_0,
	.param .u64 .ptr .align 1 _Z4ker0PfS_S_iii_param_1,
	.param .u64 .ptr .align 1 _Z4ker0PfS_S_iii_param_2,
	.param .u32 _Z4ker0PfS_S_iii_param_3,
	.param .u32 _Z4ker0PfS_S_iii_param_4,
	.param .u32 _Z4ker0PfS_S_iii_param_5
)
{
	.reg .pred 	%p<13>;
	.reg .b32 	%r<41>;
	.reg .b32 	%f<68>;
	.reg .b64 	%rd<53>;

	ld.param.u64 	%rd7, [_Z4ker0PfS_S_iii_param_0];
	ld.param.u64 	%rd8, [_Z4ker0PfS_S_iii_param_1];
	ld.param.u64 	%rd6, [_Z4ker0PfS_S_iii_param_2];
	ld.param.u32 	%r20, [_Z4ker0PfS_S_iii_param_3];
	ld.param.u32 	%r18, [_Z4ker0PfS_S_iii_param_4];
	ld.param.u32 	%r19, [_Z4ker0PfS_S_iii_param_5];
	cvta.to.global.u64 	%rd1, %rd8;
	cvta.to.global.u64 	%rd2, %rd7;
	mov.u32 	%r21, %ctaid.y;
	mov.u32 	%r22, %ntid.y;
	mov.u32 	%r23, %tid.y;
	mad.lo.s32 	%r1, %r21, %r22, %r23;
	mov.u32 	%r24, %ctaid.x;
	mov.u32 	%r25, %ntid.x;
	mov.u32 	%r26, %tid.x;
	mad.lo.s32 	%r2, %r24, %r25, %r26;
	setp.ge.s32 	%p1, %r1, %r20;
	setp.ge.s32 	%p2, %r2, %r19;
	or.pred  	%p3, %p1, %p2;
	@%p3 bra 	$L__BB0_14;
	setp.lt.s32 	%p4, %r18, 1;
	mov.f32 	%f67, 0f00000000;
	@%p4 bra 	$L__BB0_13;
	mul.lo.s32 	%r3, %r18, %r1;
	and.b32  	%r4, %r18, 7;
	setp.lt.u32 	%p5, %r18, 8;
	mov.f32 	%f67, 0f00000000;
	mov.b32 	%r39, 0;
	@%p5 bra 	$L__BB0_5;
	and.b32  	%r39, %r18, 2147483640;
	neg.s32 	%r37, %r39;
	shl.b32 	%r7, %r19, 3;
	mul.wide.u32 	%rd9, %r3, 4;
	add.s64 	%rd10, %rd9, %rd2;
	add.s64 	%rd52, %rd10, 16;
	mov.f32 	%f67, 0f00000000;
	mul.wide.s32 	%rd13, %r19, 4;
	mov.u32 	%r36, %r2;
$L__BB0_4:
	.pragma "nounroll";
	ld.global.f32 	%f17, [%rd52+-16];
	mul.wide.s32 	%rd11, %r36, 4;
	add.s64 	%rd12, %rd1, %rd11;
	ld.global.f32 	%f18, [%rd12];
	fma.rn.f32 	%f19, %f17, %f18, %f67;
	ld.global.f32 	%f20, [%rd52+-12];
	add.s64 	%rd14, %rd12, %rd13;
	ld.global.f32 	%f21, [%rd14];
	fma.rn.f32 	%f22, %f20, %f21, %f19;
	ld.global.f32 	%f23, [%rd52+-8];
	add.s64 	%rd15, %rd14, %rd13;
	ld.global.f32 	%f24, [%rd15];
	fma.rn.f32 	%f25, %f23, %f24, %f22;
	ld.global.f32 	%f26, [%rd52+-4];
	add.s64 	%rd16, %rd15, %rd13;
	ld.global.f32 	%f27, [%rd16];
	fma.rn.f32 	%f28, %f26, %f27, %f25;
	ld.global.f32 	%f29, [%rd52];
	add.s64 	%rd17, %rd16, %rd13;
	ld.global.f32 	%f30, [%rd17];
	fma.rn.f32 	%f31, %f29, %f30, %f28;
	ld.global.f32 	%f32, [%rd52+4];
	add.s64 	%rd18, %rd17, %rd13;
	ld.global.f32 	%f33, [%rd18];
	fma.rn.f32 	%f34, %f32, %f33, %f31;
	ld.global.f32 	%f35, [%rd52+8];
	add.s64 	%rd19, %rd18, %rd13;
	ld.global.f32 	%f36, [%rd19];
	fma.rn.f32 	%f37, %f35, %f36, %f34;
	ld.global.f32 	%f38, [%rd52+12];
	add.s64 	%rd20, %rd19, %rd13;
	ld.global.f32 	%f39, [%rd20];
	fma.rn.f32 	%f67, %f38, %f39, %f37;
	add.s32 	%r37, %r37, 8;
	add.s32 	%r36, %r36, %r7;
	add.s64 	%rd52, %rd52, 32;
	setp.ne.s32 	%p6, %r37, 0;
	@%p6 bra 	$L__BB0_4;
$L__BB0_5:
	setp.eq.s32 	%p7, %r4, 0;
	@%p7 bra 	$L__BB0_13;
	and.b32  	%r13, %r18, 3;
	setp.lt.u32 	%p8, %r4, 4;
	@%p8 bra 	$L__BB0_8;
	add.s32 	%r28, %r39, %r3;
	mul.wide.u32 	%rd21, %r28, 4;
	add.s64 	%rd22, %rd2, %rd21;
	ld.global.f32 	%f41, [%rd22];
	mad.lo.s32 	%r29, %r39, %r19, %r2;
	mul.wide.s32 	%rd23, %r29, 4;
	add.s64 	%rd24, %rd1, %rd23;
	ld.global.f32 	%f42, [%rd24];
	fma.rn.f32 	%f43, %f41, %f42, %f67;
	cvt.u64.u32 	%rd25, %r3;
	cvt.u64.u32 	%rd26, %r39;
	add.s64 	%rd27, %rd26, %rd25;
	shl.b64 	%rd28, %rd27, 2;
	add.s64 	%rd29, %rd2, %rd28;
	ld.global.f32 	%f44, [%rd29+4];
	mul.wide.s32 	%rd30, %r19, 4;
	add.s64 	%rd31, %rd24, %rd30;
	ld.global.f32 	%f45, [%rd31];
	fma.rn.f32 	%f46, %f44, %f45, %f43;
	ld.global.f32 	%f47, [%rd29+8];
	add.s64 	%rd32, %rd31, %rd30;
	ld.global.f32 	%f48, [%rd32];
	fma.rn.f32 	%f49, %f47, %f48, %f46;
	ld.global.f32 	%f50, [%rd29+12];
	add.s64 	%rd33, %rd32, %rd30;
	ld.global.f32 	%f51, [%rd33];
	fma.rn.f32 	%f67, %f50, %f51, %f49;
	add.s32 	%r39, %r39, 4;
$L__BB0_8:
	setp.eq.s32 	%p9, %r13, 0;
	@%p9 bra 	$L__BB0_13;
	setp.eq.s32 	%p10, %r13, 1;
	@%p10 bra 	$L__BB0_11;
	add.s32 	%r30, %r39, %r3;
	mul.wide.u32 	%rd34, %r30, 4;
	add.s64 	%rd35, %rd2, %rd34;
	ld.global.f32 	%f53, [%rd35];
	mad.lo.s32 	%r31, %r39, %r19, %r2;
	mul.wide.s32 	%rd36, %r31, 4;
	add.s64 	%rd37, %rd1, %rd36;
	ld.global.f32 	%f54, [%rd37];
	fma.rn.f32 	%f55, %f53, %f54, %f67;
	cvt.u64.u32 	%rd38, %r3;
	cvt.u64.u32 	%rd39, %r39;
	add.s64 	%rd40, %rd39, %rd38;
	shl.b64 	%rd41, %rd40, 2;
	add.s64 	%rd42, %rd2, %rd41;
	ld.global.f32 	%f56, [%rd42+4];
	mul.wide.s32 	%rd43, %r19, 4;
	add.s64 	%rd44, %rd37, %rd43;
	ld.global.f32 	%f57, [%rd44];
	fma.rn.f32 	%f67, %f56, %f57, %f55;
	add.s32 	%r39, %r39, 2;
$L__BB0_11:
	and.b32  	%r32, %r18, 1;
	setp.eq.b32 	%p11, %r32, 1;
	not.pred 	%p12, %p11;
	@%p12 bra 	$L__BB0_13;
	add.s32 	%r33, %r39, %r3;
	mul.wide.u32 	%rd45, %r33, 4;
	add.s64 	%rd46, %rd2, %rd45;
	ld.global.f32 	%f58, [%rd46];
	mad.lo.s32 	%r34, %r39, %r19, %r2;
	mul.wide.s32 	%rd47, %r34, 4;
	add.s64 	%rd48, %rd1, %rd47;
	ld.global.f32 	%f59, [%rd48];
	fma.rn.f32 	%f67, %f58, %f59, %f67;
$L__BB0_13:
	mad.lo.s32 	%r35, %r19, %r1, %r2;
	cvta.to.global.u64 	%rd49, %rd6;
	mul.wide.s32 	%rd50, %r35, 4;
	add.s64 	%rd51, %rd49, %rd50;
	st.global.f32 	[%rd51], %f67;
$L__BB0_14:
	ret;

}
	// .globl	_Z3kerPfS_S_iii
.visible .entry _Z3kerPfS_S_iii(
	.param .u64 .ptr .align 1 _Z3kerPfS_S_iii_param_0,
	.param .u64 .ptr .align 1 _Z3kerPfS_S_iii_param_1,
	.param .u64 .ptr .align 1 _Z3kerPfS_S_iii_param_2,
	.param .u32 _Z3kerPfS_S_iii_param_3,
	.param .u32 _Z3kerPfS_S_iii_param_4,
	.param .u32 _Z3kerPfS_S_iii_param_5
)
{
	.reg .pred 	%p<12>;
	.reg .b32 	%r<42>;
	.reg .b32 	%f<111>;
	.reg .b64 	%rd<13>;
	// demoted variable
	.shared .align 4 .b8 _ZZ3kerPfS_S_iiiE1A[4096];
	// demoted variable
	.shared .align 4 .b8 _ZZ3kerPfS_S_iiiE1B[4096];
	ld.param.u64 	%rd4, [_Z3kerPfS_S_iii_param_0];
	ld.param.u64 	%rd5, [_Z3kerPfS_S_iii_param_1];
	ld.param.u64 	%rd6, [_Z3kerPfS_S_iii_param_2];
	ld.param.u32 	%r23, [_Z3kerPfS_S_iii_param_3];
	ld.param.u32 	%r24, [_Z3kerPfS_S_iii_param_4];
	ld.param.u32 	%r25, [_Z3kerPfS_S_iii_param_5];
	mov.u32 	%r37, %tid.x;
	mov.u32 	%r39, %tid.y;
	mov.u32 	%r26, %ctaid.x;
	mov.u32 	%r27, %ctaid.y;
	mov.u32 	%r28, %ntid.y;
	mad.lo.s32 	%r3, %r27, %r28, %r39;
	mov.u32 	%r29, %ntid.x;
	mad.lo.s32 	%r4, %r26, %r29, %r37;
	setp.lt.s32 	%p1, %r24, 1;
	mov.f32 	%f110, 0f00000000;
	@%p1 bra 	$L__BB1_7;
	add.s32 	%r30, %r24, 31;
	shr.u32 	%r31, %r30, 5;
	shl.b32 	%r32, %r39, 7;
	mov.u32 	%r33, _ZZ3kerPfS_S_iiiE1A;
	add.s32 	%r5, %r33, %r32;
	shl.b32 	%r34, %r37, 2;
	add.s32 	%r6, %r5, %r34;
	mov.u32 	%r35, _ZZ3kerPfS_S_iiiE1B;
	add.s32 	%r8, %r35, %r34;
	add.s32 	%r7, %r8, %r32;
	neg.s32 	%r41, %r31;
	mad.lo.s32 	%r40, %r39, %r25, %r4;
	shl.b32 	%r11, %r25, 5;
	mad.lo.s32 	%r38, %r24, %r3, %r37;
	cvta.to.global.u64 	%rd1, %rd4;
	cvta.to.global.u64 	%rd2, %rd5;
	mov.f32 	%f110, 0f00000000;
$L__BB1_2:
	setp.ge.s32 	%p2, %r3, %r23;
	mul.wide.s32 	%rd7, %r38, 4;
	add.s64 	%rd3, %rd1, %rd7;
	setp.ge.s32 	%p3, %r37, %r24;
	mov.f32 	%f108, 0f00000000;
	or.pred  	%p4, %p2, %p3;
	@%p4 bra 	$L__BB1_4;
	ld.global.f32 	%f108, [%rd3];
$L__BB1_4:
	setp.ge.s32 	%p5, %r4, %r25;
	st.shared.f32 	[%r6], %f108;
	setp.ge.s32 	%p6, %r39, %r24;
	mov.f32 	%f109, 0f00000000;
	or.pred  	%p7, %p5, %p6;
	@%p7 bra 	$L__BB1_6;
	mul.wide.s32 	%rd8, %r40, 4;
	add.s64 	%rd9, %rd2, %rd8;
	ld.global.f32 	%f109, [%rd9];
$L__BB1_6:
	st.shared.f32 	[%r7], %f109;
	bar.sync 	0;
	ld.shared.f32 	%f12, [%r5];
	ld.shared.f32 	%f13, [%r8];
	fma.rn.f32 	%f14, %f12, %f13, %f110;
	ld.shared.f32 	%f15, [%r5+4];
	ld.shared.f32 	%f16, [%r8+128];
	fma.rn.f32 	%f17, %f15, %f16, %f14;
	ld.shared.f32 	%f18, [%r5+8];
	ld.shared.f32 	%f19, [%r8+256];
	fma.rn.f32 	%f20, %f18, %f19, %f17;
	ld.shared.f32 	%f21, [%r5+12];
	ld.shared.f32 	%f22, [%r8+384];
	fma.rn.f32 	%f23, %f21, %f22, %f20;
	ld.shared.f32 	%f24, [%r5+16];
	ld.shared.f32 	%f25, [%r8+512];
	fma.rn.f32 	%f26, %f24, %f25, %f23;
	ld.shared.f32 	%f27, [%r5+20];
	ld.shared.f32 	%f28, [%r8+640];
	fma.rn.f32 	%f29, %f27, %f28, %f26;
	ld.shared.f32 	%f30, [%r5+24];
	ld.shared.f32 	%f31, [%r8+768];
	fma.rn.f32 	%f32, %f30, %f31, %f29;
	ld.shared.f32 	%f33, [%r5+28];
	ld.shared.f32 	%f34, [%r8+896];
	fma.rn.f32 	%f35, %f33, %f34, %f32;
	ld.shared.f32 	%f36, [%r5+32];
	ld.shared.f32 	%f37, [%r8+1024];
	fma.rn.f32 	%f38, %f36, %f37, %f35;
	ld.shared.f32 	%f39, [%r5+36];
	ld.shared.f32 	%f40, [%r8+1152];
	fma.rn.f32 	%f41, %f39, %f40, %f38;
	ld.shared.f32 	%f42, [%r5+40];
	ld.shared.f32 	%f43, [%r8+1280];
	fma.rn.f32 	%f44, %f42, %f43, %f41;
	ld.shared.f32 	%f45, [%r5+44];
	ld.shared.f32 	%f46, [%r8+1408];
	fma.rn.f32 	%f47, %f45, %f46, %f44;
	ld.shared.f32 	%f48, [%r5+48];
	ld.shared.f32 	%f49, [%r8+1536];
	fma.rn.f32 	%f50, %f48, %f49, %f47;
	ld.shared.f32 	%f51, [%r5+52];
	ld.shared.f32 	%f52, [%r8+1664];
	fma.rn.f32 	%f53, %f51, %f52, %f50;
	ld.shared.f32 	%f54, [%r5+56];
	ld.shared.f32 	%f55, [%r8+1792];
	fma.rn.f32 	%f56, %f54, %f55, %f53;
	ld.shared.f32 	%f57, [%r5+60];
	ld.shared.f32 	%f58, [%r8+1920];
	fma.rn.f32 	%f59, %f57, %f58, %f56;
	ld.shared.f32 	%f60, [%r5+64];
	ld.shared.f32 	%f61, [%r8+2048];
	fma.rn.f32 	%f62, %f60, %f61, %f59;
	ld.shared.f32 	%f63, [%r5+68];
	ld.shared.f32 	%f64, [%r8+2176];
	fma.rn.f32 	%f65, %f63, %f64, %f62;
	ld.shared.f32 	%f66, [%r5+72];
	ld.shared.f32 	%f67, [%r8+2304];
	fma.rn.f32 	%f68, %f66, %f67, %f65;
	ld.shared.f32 	%f69, [%r5+76];
	ld.shared.f32 	%f70, [%r8+2432];
	fma.rn.f32 	%f71, %f69, %f70, %f68;
	ld.shared.f32 	%f72, [%r5+80];
	ld.shared.f32 	%f73, [%r8+2560];
	fma.rn.f32 	%f74, %f72, %f73, %f71;
	ld.shared.f32 	%f75, [%r5+84];
	ld.shared.f32 	%f76, [%r8+2688];
	fma.rn.f32 	%f77, %f75, %f76, %f74;
	ld.shared.f32 	%f78, [%r5+88];
	ld.shared.f32 	%f79, [%r8+2816];
	fma.rn.f32 	%f80, %f78, %f79, %f77;
	ld.shared.f32 	%f81, [%r5+92];
	ld.shared.f32 	%f82, [%r8+2944];
	fma.rn.f32 	%f83, %f81, %f82, %f80;
	ld.shared.f32 	%f84, [%r5+96];
	ld.shared.f32 	%f85, [%r8+3072];
	fma.rn.f32 	%f86, %f84, %f85, %f83;
	ld.shared.f32 	%f87, [%r5+100];
	ld.shared.f32 	%f88, [%r8+3200];
	fma.rn.f32 	%f89, %f87, %f88, %f86;
	ld.shared.f32 	%f90, [%r5+104];
	ld.shared.f32 	%f91, [%r8+3328];
	fma.rn.f32 	%f92, %f90, %f91, %f89;
	ld.shared.f32 	%f93, [%r5+108];
	ld.shared.f32 	%f94, [%r8+3456];
	fma.rn.f32 	%f95, %f93, %f94, %f92;
	ld.shared.f32 	%f96, [%r5+112];
	ld.shared.f32 	%f97, [%r8+3584];
	fma.rn.f32 	%f98, %f96, %f97, %f95;
	ld.shared.f32 	%f99, [%r5+116];
	ld.shared.f32 	%f100, [%r8+3712];
	fma.rn.f32 	%f101, %f99, %f100, %f98;
	ld.shared.f32 	%f102, [%r5+120];
	ld.shared.f32 	%f103, [%r8+3840];
	fma.rn.f32 	%f104, %f102, %f103, %f101;
	ld.shared.f32 	%f105, [%r5+124];
	ld.shared.f32 	%f106, [%r8+3968];
	fma.rn.f32 	%f110, %f105, %f106, %f104;
	bar.sync 	0;
	add.s32 	%r41, %r41, 1;
	setp.ne.s32 	%p8, %r41, 0;
	add.s32 	%r40, %r40, %r11;
	add.s32 	%r39, %r39, 32;
	add.s32 	%r38, %r38, 32;
	add.s32 	%r37, %r37, 32;
	@%p8 bra 	$L__BB1_2;
$L__BB1_7:
	setp.ge.s32 	%p9, %r3, %r23;
	setp.ge.s32 	%p10, %r4, %r25;
	or.pred  	%p11, %p9, %p10;
	@%p11 bra 	$L__BB1_9;
	mad.lo.s32 	%r36, %r25, %r3, %r4;
	cvta.to.global.u64 	%rd10, %rd6;
	mul.wide.s32 	%rd11, %r36, 4;
	add.s64 	%rd12, %rd10, %rd11;
	st.global.f32 	[%rd12], %f110;
$L__BB1_9:
	ret;

}


// ===== COMPILED SASS (sm_100) =====

	.target	sm_100

	.elftype	@"ET_EXEC"


//--------------------- .note.nv.tkinfo           --------------------------
	.section	.note.nv.tkinfo,"",@"SHT_NOTE"
	.sectionflags	@"SHF_NOTE_NV_TKINFO"
	.tkinfo
        /*0018*/ 	.word	0x00000002
        /*0030*/ 	.string	""
        /*0030*/ 	.string	"ptxas"
        /*0030*/ 	.string	"Cuda compilation tools, release 13.0, V13.0.88"
        /*0030*/ 	.string	"Build cuda_13.0.r13.0/compiler.36424714_0"
        /*0030*/ 	.string	"-arch sm_100 -m 64 "



//--------------------- .note.nv.cuinfo           --------------------------
	.section	.note.nv.cuinfo,"",@"SHT_NOTE"
	.sectionflags	@"SHF_NOTE_NV_CUINFO"
        /*0018*/ 	.short	0x0002
        /*001a*/ 	.short	0x0064
        /*001c*/ 	.short	0x0082
	.zero		2


//--------------------- .nv.info                  --------------------------
	.section	.nv.info,"",@"SHT_CUDA_INFO"
	.align	4


	//----- nvinfo : EIATTR_REGCOUNT
	.align		4
        /*0000*/ 	.byte	0x04, 0x2f
        /*0002*/ 	.short	(.L_1 - .L_0)
	.align		4
.L_0:
        /*0004*/ 	.word	index@(_Z4ker0PfS_S_iii)
        /*0008*/ 	.word	0x00000020


	//----- nvinfo : EIATTR_FRAME_SIZE
	.align		4
.L_1:
        /*000c*/ 	.byte	0x04, 0x11
        /*000e*/ 	.short	(.L_3 - .L_2)
	.align		4
.L_2:
        /*0010*/ 	.word	index@(_Z4ker0PfS_S_iii)
        /*0014*/ 	.word	0x00000000


	//----- nvinfo : EIATTR_REGCOUNT
	.align		4
.L_3:
        /*0018*/ 	.byte	0x04, 0x2f
        /*001a*/ 	.short	(.L_5 - .L_4)
	.align		4
.L_4:
        /*001c*/ 	.word	index@(_Z3kerPfS_S_iii)
        /*0020*/ 	.word	0x00000020


	//----- nvinfo : EIATTR_FRAME_SIZE
	.align		4
.L_5:
        /*0024*/ 	.byte	0x04, 0x11
        /*0026*/ 	.short	(.L_7 - .L_6)
	.align		4
.L_6:
        /*0028*/ 	.word	index@(_Z3kerPfS_S_iii)
        /*002c*/ 	.word	0x00000000


	//----- nvinfo : EIATTR_MIN_STACK_SIZE
	.align		4
.L_7:
        /*0030*/ 	.byte	0x04, 0x12
        /*0032*/ 	.short	(.L_9 - .L_8)
	.align		4
.L_8:
        /*0034*/ 	.word	index@(_Z3kerPfS_S_iii)
        /*0038*/ 	.word	0x00000000


	//----- nvinfo : EIATTR_MIN_STACK_SIZE
	.align		4
.L_9:
        /*003c*/ 	.byte	0x04, 0x12
        /*003e*/ 	.short	(.L_11 - .L_10)
	.align		4
.L_10:
        /*0040*/ 	.word	index@(_Z4ker0PfS_S_iii)
        /*0044*/ 	.word	0x00000000
.L_11:


//--------------------- .nv.compat                --------------------------
	.section	.nv.compat,"",@"SHT_CUDA_COMPAT_INFO"
	.align	4
        /*0000*/ 	.byte	0x02, 0x09, 0x00, 0x00, 0x02, 0x02, 0x01, 0x00, 0x02, 0x05, 0x05, 0x00, 0x03, 0x07, 0x01, 0x01
        /*0010*/ 	.byte	0x02, 0x03, 0x00, 0x00, 0x02, 0x06, 0x01, 0x00, 0x04, 0x0b, 0x08, 0x00, 0x09, 0x00, 0x00, 0x00
        /*0020*/ 	.byte	0x00, 0x00, 0x00, 0x00


//--------------------- .nv.info._Z3kerPfS_S_iii  --------------------------
	.section	.nv.info._Z3kerPfS_S_iii,"",@"SHT_CUDA_INFO"
	.sectionflags	@""
	.align	4


	//----- nvinfo : EIATTR_CUDA_API_VERSION
	.align		4
        /*0000*/ 	.byte	0x04, 0x37
        /*0002*/ 	.short	(.L_13 - .L_12)
.L_12:
        /*0004*/ 	.word	0x00000082


	//----- nvinfo : EIATTR_KPARAM_INFO
	.align		4
.L_13:
        /*0008*/ 	.byte	0x04, 0x17
        /*000a*/ 	.short	(.L_15 - .L_14)
.L_14:
        /*000c*/ 	.word	0x00000000
        /*0010*/ 	.short	0x0005
        /*0012*/ 	.short	0x0020
        /*0014*/ 	.byte	0x00, 0xf0, 0x11, 0x00


	//----- nvinfo : EIATTR_KPARAM_INFO
	.align		4
.L_15:
        /*0018*/ 	.byte	0x04, 0x17
        /*001a*/ 	.short	(.L_17 - .L_16)
.L_16:
        /*001c*/ 	.word	0x00000000
        /*0020*/ 	.short	0x0004
        /*0022*/ 	.short	0x001c
        /*0024*/ 	.byte	0x00, 0xf0, 0x11, 0x00


	//----- nvinfo : EIATTR_KPARAM_INFO
	.align		4
.L_17:
        /*0028*/ 	.byte	0x04, 0x17
        /*002a*/ 	.short	(.L_19 - .L_18)
.L_18:
        /*002c*/ 	.word	0x00000000
        /*0030*/ 	.short	0x0003
        /*0032*/ 	.short	0x0018
        /*0034*/ 	.byte	0x00, 0xf0, 0x11, 0x00


	//----- nvinfo : EIATTR_KPARAM_INFO
	.align		4
.L_19:
        /*0038*/ 	.byte	0x04, 0x17
        /*003a*/ 	.short	(.L_21 - .L_20)
.L_20:
        /*003c*/ 	.word	0x00000000
        /*0040*/ 	.short	0x0002
        /*0042*/ 	.short	0x0010
        /*0044*/ 	.byte	0x00, 0xf5, 0x21, 0x00


	//----- nvinfo : EIATTR_KPARAM_INFO
	.align		4
.L_21:
        /*0048*/ 	.byte	0x04, 0x17
        /*004a*/ 	.short	(.L_23 - .L_22)
.L_22:
        /*004c*/ 	.word	0x00000000
        /*0050*/ 	.short	0x0001
        /*0052*/ 	.short	0x0008
        /*0054*/ 	.byte	0x00, 0xf5, 0x21, 0x00


	//----- nvinfo : EIATTR_KPARAM_INFO
	.align		4
.L_23:
        /*0058*/ 	.byte	0x04, 0x17
        /*005a*/ 	.short	(.L_25 - .L_24)
.L_24:
        /*005c*/ 	.word	0x00000000
        /*0060*/ 	.short	0x0000
        /*0062*/ 	.short	0x0000
        /*0064*/ 	.byte	0x00, 0xf5, 0x21, 0x00


	//----- nvinfo : EIATTR_SPARSE_MMA_MASK
	.align		4
.L_25:
        /*0068*/ 	.byte	0x03, 0x50
        /*006a*/ 	.short	0x0000


	//----- nvinfo : EIATTR_MAXREG_COUNT
	.align		4
        /*006c*/ 	.byte	0x03, 0x1b
        /*006e*/ 	.short	0x00ff


	//----- nvinfo : EIATTR_NUM_BARRIERS
	.align		4
        /*0070*/ 	.byte	0x02, 0x4c
        /*0072*/ 	.byte	0x01
	.zero		1


	//----- nvinfo : EIATTR_MERCURY_ISA_VERSION
	.align		4
        /*0074*/ 	.byte	0x03, 0x5f
        /*0076*/ 	.short	0x0101


	//----- nvinfo : EIATTR_VRC_CTA_INIT_COUNT
	.align		4
        /*0078*/ 	.byte	0x02, 0x4a
	.zero		1
	.zero		1


	//----- nvinfo : EIATTR_EXIT_INSTR_OFFSETS
	.align		4
        /*007c*/ 	.byte	0x04, 0x1c
        /*007e*/ 	.short	(.L_27 - .L_26)


	//   ....[0]....
.L_26:
        /*0080*/ 	.word	0x00000830


	//   ....[1]....
        /*0084*/ 	.word	0x00000880


	//----- nvinfo : EIATTR_CBANK_PARAM_SIZE
	.align		4
.L_27:
        /*0088*/ 	.byte	0x03, 0x19
        /*008a*/ 	.short	0x0024


	//----- nvinfo : EIATTR_PARAM_CBANK
	.align		4
        /*008c*/ 	.byte	0x04, 0x0a
        /*008e*/ 	.short	(.L_29 - .L_28)
	.align		4
.L_28:
        /*0090*/ 	.word	index@(.nv.constant0._Z3kerPfS_S_iii)
        /*0094*/ 	.short	0x0380
        /*0096*/ 	.short	0x0024


	//----- nvinfo : EIATTR_SW_WAR
	.align		4
.L_29:
        /*0098*/ 	.byte	0x04, 0x36
        /*009a*/ 	.short	(.L_31 - .L_30)
.L_30:
        /*009c*/ 	.word	0x00000008
.L_31:


//--------------------- .nv.info._Z4ker0PfS_S_iii --------------------------
	.section	.nv.info._Z4ker0PfS_S_iii,"",@"SHT_CUDA_INFO"
	.sectionflags	@""
	.align	4


	//----- nvinfo : EIATTR_CUDA_API_VERSION
	.align		4
        /*0000*/ 	.byte	0x04, 0x37
        /*0002*/ 	.short	(.L_33 - .L_32)
.L_32:
        /*0004*/ 	.word	0x00000082


	//----- nvinfo : EIATTR_KPARAM_INFO
	.align		4
.L_33:
        /*0008*/ 	.byte	0x04, 0x17
        /*000a*/ 	.short	(.L_35 - .L_34)
.L_34:
        /*000c*/ 	.word	0x00000000
        /*0010*/ 	.short	0x0005
        /*0012*/ 	.short	0x0020
        /*0014*/ 	.byte	0x00, 0xf0, 0x11, 0x00


	//----- nvinfo : EIATTR_KPARAM_INFO
	.align		4
.L_35:
        /*0018*/ 	.byte	0x04, 0x17
        /*001a*/ 	.short	(.L_37 - .L_36)
.L_36:
        /*001c*/ 	.word	0x00000000
        /*0020*/ 	.short	0x0004
        /*0022*/ 	.short	0x001c
        /*0024*/ 	.byte	0x00, 0xf0, 0x11, 0x00


	//----- nvinfo : EIATTR_KPARAM_INFO
	.align		4
.L_37:
        /*0028*/ 	.byte	0x04, 0x17
        /*002a*/ 	.short	(.L_39 - .L_38)
.L_38:
        /*002c*/ 	.word	0x00000000
        /*0030*/ 	.short	0x0003
        /*0032*/ 	.short	0x0018
        /*0034*/ 	.byte	0x00, 0xf0, 0x11, 0x00


	//----- nvinfo : EIATTR_KPARAM_INFO
	.align		4
.L_39:
        /*0038*/ 	.byte	0x04, 0x17
        /*003a*/ 	.short	(.L_41 - .L_40)
.L_40:
        /*003c*/ 	.word	0x00000000
        /*0040*/ 	.short	0x0002
        /*0042*/ 	.short	0x0010
        /*0044*/ 	.byte	0x00, 0xf5, 0x21, 0x00


	//----- nvinfo : EIATTR_KPARAM_INFO
	.align		4
.L_41:
        /*0048*/ 	.byte	0x04, 0x17
        /*004a*/ 	.short	(.L_43 - .L_42)
.L_42:
        /*004c*/ 	.word	0x00000000
        /*0050*/ 	.short	0x0001
        /*0052*/ 	.short	0x0008
        /*0054*/ 	.byte	0x00, 0xf5, 0x21, 0x00


	//----- nvinfo : EIATTR_KPARAM_INFO
	.align		4
.L_43:
        /*0058*/ 	.byte	0x04, 0x17
        /*005a*/ 	.short	(.L_45 - .L_44)
.L_44:
        /*005c*/ 	.word	0x00000000
        /*0060*/ 	.short	0x0000
        /*0062*/ 	.short	0x0000
        /*0064*/ 	.byte	0x00, 0xf5, 0x21, 0x00


	//----- nvinfo : EIATTR_SPARSE_MMA_MASK
	.align		4
.L_45:
        /*0068*/ 	.byte	0x03, 0x50
        /*006a*/ 	.short	0x0000


	//----- nvinfo : EIATTR_MAXREG_COUNT
	.align		4
        /*006c*/ 	.byte	0x03, 0x1b
        /*006e*/ 	.short	0x00ff


	//----- nvinfo : EIATTR_MERCURY_ISA_VERSION
	.align		4
        /*0070*/ 	.byte	0x03, 0x5f
        /*0072*/ 	.short	0x0101


	//----- nvinfo : EIATTR_VRC_CTA_INIT_COUNT
	.align		4
        /*0074*/ 	.byte	0x02, 0x4a
	.zero		1
	.zero		1


	//----- nvinfo : EIATTR_EXIT_INSTR_OFFSETS
	.align		4
        /*0078*/ 	.byte	0x04, 0x1c
        /*007a*/ 	.short	(.L_47 - .L_46)


	//   ....[0]....
.L_46:
        /*007c*/ 	.word	0x000000d0


	//   ....[1]....
        /*0080*/ 	.word	0x000008f0


	//----- nvinfo : EIATTR_CBANK_PARAM_SIZE
	.align		4
.L_47:
        /*0084*/ 	.byte	0x03, 0x19
        /*0086*/ 	.short	0x0024


	//----- nvinfo : EIATTR_PARAM_CBANK
	.align		4
        /*0088*/ 	.byte	0x04, 0x0a
        /*008a*/ 	.short	(.L_49 - .L_48)
	.align		4
.L_48:
        /*008c*/ 	.word	index@(.nv.constant0._Z4ker0PfS_S_iii)
        /*0090*/ 	.short	0x0380
        /*0092*/ 	.short	0x0024


	//----- nvinfo : EIATTR_SW_WAR
	.align		4
.L_49:
        /*0094*/ 	.byte	0x04, 0x36
        /*0096*/ 	.short	(.L_51 - .L_50)
.L_50:
        /*0098*/ 	.word	0x00000008
.L_51:


//--------------------- .nv.callgraph             --------------------------
	.section	.nv.callgraph,"",@"SHT_CUDA_CALLGRAPH"
	.align	4
	.sectionentsize	8
	.align		4
        /*0000*/ 	.word	0x00000000
	.align		4
        /*0004*/ 	.word	0xffffffff
	.align		4
        /*0008*/ 	.word	0x00000000
	.align		4
        /*000c*/ 	.word	0xfffffffe
	.align		4
        /*0010*/ 	.word	0x00000000
	.align		4
        /*0014*/ 	.word	0xfffffffd
	.align		4
        /*0018*/ 	.word	0x00000000
	.align		4
        /*001c*/ 	.word	0xfffffffc


//--------------------- .text._Z3kerPfS_S_iii     --------------------------
	.section	.text._Z3kerPfS_S_iii,"ax",@progbits
	.align	128
        .global         _Z3kerPfS_S_iii
        .type           _Z3kerPfS_S_iii,@function
        .size           _Z3kerPfS_S_iii,(.L_x_8 - _Z3kerPfS_S_iii)
        .other          _Z3kerPfS_S_iii,@"STO_CUDA_ENTRY STV_DEFAULT"
_Z3kerPfS_S_iii:
.text._Z3kerPfS_S_iii:
[----:B------:R-:W-:Y:S01]  /*0000*/  LDC R1, c[0x0][0x37c] ;  /* 0x0000df00ff017b82 */ /* 0x000fe20000000800 */
[----:B------:R-:W0:Y:S01]  /*0010*/  S2R R17, SR_TID.Y ;  /* 0x0000000000117919 */ /* 0x000e220000002200 */
[----:B------:R-:W1:Y:S06]  /*0020*/  LDCU UR10, c[0x0][0x39c] ;  /* 0x00007380ff0a77ac */ /* 0x000e6c0008000800 */
[----:B------:R-:W0:Y:S01]  /*0030*/  LDC R0, c[0x0][0x364] ;  /* 0x0000d900ff007b82 */ /* 0x000e220000000800 */
[----:B------:R-:W-:Y:S01]  /*0040*/  HFMA2 R23, -RZ, RZ, 0, 0 ;  /* 0x00000000ff177431 */ /* 0x000fe200000001ff */
[----:B------:R-:W2:Y:S01]  /*0050*/  S2R R16, SR_TID.X ;  /* 0x0000000000107919 */ /* 0x000ea20000002100 */
[----:B------:R-:W3:Y:S01]  /*0060*/  LDCU UR14, c[0x0][0x3a0] ;  /* 0x00007400ff0e77ac */ /* 0x000ee20008000800 */
[----:B------:R-:W4:Y:S04]  /*0070*/  LDCU.64 UR8, c[0x0][0x358] ;  /* 0x00006b00ff0877ac */ /* 0x000f280008000a00 */
[----:B------:R-:W-:Y:S08]  /*0080*/  S2UR UR4, SR_CTAID.X ;  /* 0x00000000000479c3 */ /* 0x000ff00000002500 */
[----:B------:R-:W0:Y:S01]  /*0090*/  S2UR UR5, SR_CTAID.Y ;  /* 0x00000000000579c3 */ /* 0x000e220000002600 */
[----:B-1----:R-:W-:-:S07]  /*00a0*/  UISETP.GE.AND UP0, UPT, UR10, 0x1, UPT ;  /* 0x000000010a00788c */ /* 0x002fce000bf06270 */
[----:B------:R-:W2:Y:S01]  /*00b0*/  LDC R3, c[0x0][0x360] ;  /* 0x0000d800ff037b82 */ /* 0x000ea20000000800 */
[----:B0-----:R-:W-:Y:S02]  /*00c0*/  IMAD R19, R0, UR5, R17 ;  /* 0x0000000500137c24 */ /* 0x001fe4000f8e0211 */
[----:B--2---:R-:W-:Y:S01]  /*00d0*/  IMAD R18, R3, UR4, R16 ;  /* 0x0000000403127c24 */ /* 0x004fe2000f8e0210 */
[----:B---34-:R-:W-:Y:S06]  /*00e0*/  BRA.U !UP0, `(.L_x_0) ;  /* 0x0000000508c47547 */ /* 0x018fec000b800000 */
[----:B------:R-:W0:Y:S01]  /*00f0*/  S2UR UR7, SR_CgaCtaId ;  /* 0x00000000000779c3 */ /* 0x000e220000008800 */
[----:B------:R-:W1:Y:S01]  /*0100*/  LDCU UR11, c[0x0][0x3a0] ;  /* 0x00007400ff0b77ac */ /* 0x000e620008000800 */
[----:B------:R-:W-:Y:S01]  /*0110*/  MOV R23, RZ ;  /* 0x000000ff00177202 */ /* 0x000fe20000000f00 */
[----:B------:R-:W-:Y:S01]  /*0120*/  IMAD R6, R19, UR10, R16 ;  /* 0x0000000a13067c24 */ /* 0x000fe2000f8e0210 */
[----:B------:R-:W-:Y:S01]  /*0130*/  UMOV UR5, 0x400 ;  /* 0x0000040000057882 */ /* 0x000fe20000000000 */
[----:B------:R-:W-:-:S03]  /*0140*/  UIADD3 UR4, UPT, UPT, UR10, 0x1f, URZ ;  /* 0x0000001f0a047890 */ /* 0x000fc6000fffe0ff */
[----:B------:R-:W2:Y:S01]  /*0150*/  LDC R0, c[0x0][0x3a0] ;  /* 0x0000e800ff007b82 */ /* 0x000ea20000000800 */
[----:B------:R-:W-:Y:S02]  /*0160*/  UIADD3 UR6, UPT, UPT, UR5, 0x1000, URZ ;  /* 0x0000100005067890 */ /* 0x000fe4000fffe0ff */
[----:B------:R-:W-:Y:S01]  /*0170*/  USHF.R.U32.HI UR4, URZ, 0x5, UR4 ;  /* 0x00000005ff047899 */ /* 0x000fe20008011604 */
[----:B------:R-:W3:Y:S04]  /*0180*/  LDCU.64 UR12, c[0x0][0x398] ;  /* 0x00007300ff0c77ac */ /* 0x000ee80008000a00 */
[----:B------:R-:W4:Y:S01]  /*0190*/  LDC.64 R20, c[0x0][0x380] ;  /* 0x0000e000ff147b82 */ /* 0x000f220000000a00 */
[----:B------:R-:W-:Y:S01]  /*01a0*/  UIADD3 UR4, UPT, UPT, -UR4, URZ, URZ ;  /* 0x000000ff04047290 */ /* 0x000fe2000fffe1ff */
[----:B-1----:R-:W-:Y:S01]  /*01b0*/  IMAD R7, R17, UR11, R18 ;  /* 0x0000000b11077c24 */ /* 0x002fe2000f8e0212 */
[----:B0-----:R-:W-:-:S02]  /*01c0*/  ULEA UR5, UR7, UR5, 0x18 ;  /* 0x0000000507057291 */ /* 0x001fc4000f8ec0ff */
[----:B------:R-:W-:-:S04]  /*01d0*/  ULEA UR6, UR7, UR6, 0x18 ;  /* 0x0000000607067291 */ /* 0x000fc8000f8ec0ff */
[C---:B------:R-:W-:Y:S02]  /*01e0*/  LEA R5, R17.reuse, UR5, 0x7 ;  /* 0x0000000511057c11 */ /* 0x040fe4000f8e38ff */
[C---:B------:R-:W-:Y:S02]  /*01f0*/  LEA R2, R16.reuse, UR6, 0x2 ;  /* 0x0000000610027c11 */ /* 0x040fe4000f8e10ff */
[----:B------:R-:W-:Y:S02]  /*0200*/  LEA R4, R16, R5, 0x2 ;  /* 0x0000000510047211 */ /* 0x000fe400078e10ff */
[----:B---3--:R-:W-:-:S07]  /*0210*/  LEA R3, R17, R2, 0x7 ;  /* 0x0000000211037211 */ /* 0x008fce00078e38ff */
.L_x_1:
[----:B------:R-:W-:Y:S01]  /*0220*/  ISETP.GE.AND P0, PT, R17, UR13, PT ;  /* 0x0000000d11007c0c */ /* 0x000fe2000bf06270 */
[----:B------:R-:W-:Y:S01]  /*0230*/  HFMA2 R22, -RZ, RZ, 0, 0 ;  /* 0x00000000ff167431 */ /* 0x000fe200000001ff */
[----:B------:R-:W-:Y:S01]  /*0240*/  ISETP.GE.AND P1, PT, R16, UR13, PT ;  /* 0x0000000d10007c0c */ /* 0x000fe2000bf26270 */
[----:B----4-:R-:W-:Y:S01]  /*0250*/  IMAD.WIDE R8, R6, 0x4, R20 ;  /* 0x0000000406087825 */ /* 0x010fe200078e0214 */
[----:B--2---:R-:W-:Y:S02]  /*0260*/  ISETP.GE.OR P0, PT, R18, R0, P0 ;  /* 0x000000001200720c */ /* 0x004fe40000706670 */
[----:B------:R-:W-:Y:S02]  /*0270*/  ISETP.GE.OR P1, PT, R19, UR12, P1 ;  /* 0x0000000c13007c0c */ /* 0x000fe40008f26670 */
[----:B------:R-:W-:-:S09]  /*0280*/  MOV R27, RZ ;  /* 0x000000ff001b7202 */ /* 0x000fd20000000f00 */
[----:B------:R-:W0:Y:S02]  /*0290*/  @!P0 LDC.64 R10, c[0x0][0x388] ;  /* 0x0000e200ff0a8b82 */ /* 0x000e240000000a00 */
[----:B------:R-:W2:Y:S01]  /*02a0*/  @!P1 LDG.E R27, desc[UR8][R8.64] ;  /* 0x00000008081b9981 */ /* 0x000ea2000c1e1900 */
[----:B0-----:R-:W-:-:S05]  /*02b0*/  @!P0 IMAD.WIDE R10, R7, 0x4, R10 ;  /* 0x00000004070a8825 */ /* 0x001fca00078e020a */
[----:B------:R-:W3:Y:S04]  /*02c0*/  @!P0 LDG.E R22, desc[UR8][R10.64] ;  /* 0x000000080a168981 */ /* 0x000ee8000c1e1900 */
[----:B--2---:R-:W-:Y:S04]  /*02d0*/  STS [R4], R27 ;  /* 0x0000001b04007388 */ /* 0x004fe80000000800 */
[----:B---3--:R-:W-:Y:S01]  /*02e0*/  STS [R3], R22 ;  /* 0x0000001603007388 */ /* 0x008fe20000000800 */
[----:B------:R-:W-:Y:S06]  /*02f0*/  BAR.SYNC.DEFER_BLOCKING 0x0 ;  /* 0x0000000000007b1d */ /* 0x000fec0000010000 */
[----:B------:R-:W-:Y:S04]  /*0300*/  LDS R26, [R2] ;  /* 0x00000000021a7984 */ /* 0x000fe80000000800 */
[----:B------:R-:W0:Y:S04]  /*0310*/  LDS.128 R12, [R5] ;  /* 0x00000000050c7984 */ /* 0x000e280000000c00 */
[----:B------:R-:W1:Y:S04]  /*0320*/  LDS R29, [R2+0x80] ;  /* 0x00008000021d7984 */ /* 0x000e680000000800 */
[----:B------:R-:W2:Y:S04]  /*0330*/  LDS R25, [R2+0x100] ;  /* 0x0001000002197984 */ /* 0x000ea80000000800 */
[----:B------:R-:W3:Y:S04]  /*0340*/  LDS R24, [R2+0x180] ;  /* 0x0001800002187984 */ /* 0x000ee80000000800 */
[----:B------:R-:W-:Y:S04]  /*0350*/  LDS.128 R8, [R5+0x10] ;  /* 0x0000100005087984 */ /* 0x000fe80000000c00 */
[----:B------:R-:W-:Y:S01]  /*0360*/  LDS R22, [R2+0x280] ;  /* 0x0002800002167984 */ /* 0x000fe20000000800 */
[----:B0-----:R-:W-:-:S03]  /*0370*/  FFMA R12, R12, R26, R23 ;  /* 0x0000001a0c0c7223 */ /* 0x001fc60000000017 */
[----:B------:R-:W0:Y:S01]  /*0380*/  LDS R23, [R2+0x200] ;  /* 0x0002000002177984 */ /* 0x000e220000000800 */
[----:B-1----:R-:W-:-:S03]  /*0390*/  FFMA R12, R29, R13, R12 ;  /* 0x0000000d1d0c7223 */ /* 0x002fc6000000000c */
[----:B------:R-:W-:Y:S01]  /*03a0*/  LDS R26, [R2+0xb80] ;  /* 0x000b8000021a7984 */ /* 0x000fe20000000800 */
[----:B--2---:R-:W-:-:S03]  /*03b0*/  FFMA R13, R25, R14, R12 ;  /* 0x0000000e190d7223 */ /* 0x004fc6000000000c */
[----:B------:R-:W1:Y:S01]  /*03c0*/  LDS R25, [R2+0x300] ;  /* 0x0003000002197984 */ /* 0x000e620000000800 */
[----:B---3--:R-:W-:-:S03]  /*03d0*/  FFMA R13, R24, R15, R13 ;  /* 0x0000000f180d7223 */ /* 0x008fc6000000000d */
[----:B------:R-:W2:Y:S01]  /*03e0*/  LDS R24, [R2+0x380] ;  /* 0x0003800002187984 */ /* 0x000ea20000000800 */
[----:B0-----:R-:W-:-:S03]  /*03f0*/  FFMA R27, R8, R23, R13 ;  /* 0x00000017081b7223 */ /* 0x001fc6000000000d */
[----:B------:R-:W-:Y:S04]  /*0400*/  LDS R23, [R2+0x400] ;  /* 0x0004000002177984 */ /* 0x000fe80000000800 */
[----:B------:R-:W0:Y:S01]  /*0410*/  LDS.128 R12, [R5+0x20] ;  /* 0x00002000050c7984 */ /* 0x000e220000000c00 */
[----:B------:R-:W-:-:S03]  /*0420*/  FFMA R8, R22, R9, R27 ;  /* 0x0000000916087223 */ /* 0x000fc6000000001b */
[----:B------:R-:W3:Y:S01]  /*0430*/  LDS R22, [R2+0x480] ;  /* 0x0004800002167984 */ /* 0x000ee20000000800 */
[----:B-1----:R-:W-:-:S03]  /*0440*/  FFMA R9, R25, R10, R8 ;  /* 0x0000000a19097223 */ /* 0x002fc60000000008 */
[----:B------:R-:W1:Y:S01]  /*0450*/  LDS R25, [R2+0x500] ;  /* 0x0005000002197984 */ /* 0x000e620000000800 */
[----:B--2---:R-:W-:-:S03]  /*0460*/  FFMA R9, R24, R11, R9 ;  /* 0x0000000b18097223 */ /* 0x004fc60000000009 */
[----:B------:R-:W2:Y:S01]  /*0470*/  LDS R24, [R2+0x580] ;  /* 0x0005800002187984 */ /* 0x000ea20000000800 */
[----:B0-----:R-:W-:-:S03]  /*0480*/  FFMA R27, R12, R23, R9 ;  /* 0x000000170c1b7223 */ /* 0x001fc60000000009 */
[----:B------:R-:W-:Y:S04]  /*0490*/  LDS R23, [R2+0x600] ;  /* 0x0006000002177984 */ /* 0x000fe80000000800 */
[----:B------:R-:W0:Y:S01]  /*04a0*/  LDS.128 R8, [R5+0x30] ;  /* 0x0000300005087984 */ /* 0x000e220000000c00 */
[----:B---3--:R-:W-:-:S03]  /*04b0*/  FFMA R12, R22, R13, R27 ;  /* 0x0000000d160c7223 */ /* 0x008fc6000000001b */
        /* <DEDUP_REMOVED lines=22> */
[----:B------:R-:W-:Y:S04]  /*0620*/  LDS R27, [R2+0xc00] ;  /* 0x000c0000021b7984 */ /* 0x000fe80000000800 */
[----:B------:R-:W-:Y:S01]  /*0630*/  LDS R24, [R2+0xc80] ;  /* 0x000c800002187984 */ /* 0x000fe20000000800 */
[----:B0-----:R-:W-:-:S03]  /*0640*/  FFMA R23, R8, R23, R13 ;  /* 0x0000001708177223 */ /* 0x001fc6000000000d */
[----:B------:R-:W0:Y:S01]  /*0650*/  LDS.128 R12, [R5+0x60] ;  /* 0x00006000050c7984 */ /* 0x000e220000000c00 */
[----:B---3--:R-:W-:-:S03]  /*0660*/  FFMA R22, R22, R9, R23 ;  /* 0x0000000916167223 */ /* 0x008fc60000000017 */
[----:B------:R-:W2:Y:S01]  /*0670*/  LDS R23, [R2+0xd00] ;  /* 0x000d000002177984 */ /* 0x000ea20000000800 */
[----:B-1----:R-:W-:-:S03]  /*0680*/  FFMA R25, R25, R10, R22 ;  /* 0x0000000a19197223 */ /* 0x002fc60000000016 */
[----:B------:R-:W1:Y:S01]  /*0690*/  LDS R22, [R2+0xd80] ;  /* 0x000d800002167984 */ /* 0x000e620000000800 */
[----:B------:R-:W-:-:S03]  /*06a0*/  FFMA R11, R26, R11, R25 ;  /* 0x0000000b1a0b7223 */ /* 0x000fc60000000019 */
[----:B------:R-:W-:Y:S01]  /*06b0*/  LDS R25, [R2+0xe00] ;  /* 0x000e000002197984 */ /* 0x000fe20000000800 */
[----:B0-----:R-:W-:-:S03]  /*06c0*/  FFMA R27, R12, R27, R11 ;  /* 0x0000001b0c1b7223 */ /* 0x001fc6000000000b */
[----:B------:R-:W0:Y:S01]  /*06d0*/  LDS.128 R8, [R5+0x70] ;  /* 0x0000700005087984 */ /* 0x000e220000000c00 */
[----:B------:R-:W-:-:S03]  /*06e0*/  FFMA R24, R24, R13, R27 ;  /* 0x0000000d18187223 */ /* 0x000fc6000000001b */
[----:B------:R-:W3:Y:S04]  /*06f0*/  LDS R27, [R2+0xe80] ;  /* 0x000e8000021b7984 */ /* 0x000ee80000000800 */
[----:B------:R-:W4:Y:S04]  /*0700*/  LDS R13, [R2+0xf00] ;  /* 0x000f0000020d7984 */ /* 0x000f280000000800 */
[----:B------:R-:W5:Y:S01]  /*0710*/  LDS R12, [R2+0xf80] ;  /* 0x000f8000020c7984 */ /* 0x000f620000000800 */
[----:B--2---:R-:W-:Y:S01]  /*0720*/  FFMA R23, R23, R14, R24 ;  /* 0x0000000e17177223 */ /* 0x004fe20000000018 */
[----:B------:R-:W-:-:S03]  /*0730*/  UIADD3 UR4, UPT, UPT, UR4, 0x1, URZ ;  /* 0x0000000104047890 */ /* 0x000fc6000fffe0ff */
[----:B-1----:R-:W-:Y:S01]  /*0740*/  FFMA R15, R22, R15, R23 ;  /* 0x0000000f160f7223 */ /* 0x002fe20000000017 */
[----:B------:R-:W-:Y:S01]  /*0750*/  UISETP.NE.AND UP0, UPT, UR4, URZ, UPT ;  /* 0x000000ff0400728c */ /* 0x000fe2000bf05270 */
[----:B------:R-:W-:Y:S02]  /*0760*/  IADD3 R17, PT, PT, R17, 0x20, RZ ;  /* 0x0000002011117810 */ /* 0x000fe40007ffe0ff */
[----:B------:R-:W-:Y:S02]  /*0770*/  IADD3 R6, PT, PT, R6, 0x20, RZ ;  /* 0x0000002006067810 */ /* 0x000fe40007ffe0ff */
[----:B------:R-:W-:Y:S02]  /*0780*/  IADD3 R16, PT, PT, R16, 0x20, RZ ;  /* 0x0000002010107810 */ /* 0x000fe40007ffe0ff */
[----:B------:R-:W-:Y:S01]  /*0790*/  LEA R7, R0, R7, 0x5 ;  /* 0x0000000700077211 */ /* 0x000fe200078e28ff */
[----:B0-----:R-:W-:-:S04]  /*07a0*/  FFMA R8, R8, R25, R15 ;  /* 0x0000001908087223 */ /* 0x001fc8000000000f */
[----:B---3--:R-:W-:-:S04]  /*07b0*/  FFMA R8, R27, R9, R8 ;  /* 0x000000091b087223 */ /* 0x008fc80000000008 */
[----:B----4-:R-:W-:-:S04]  /*07c0*/  FFMA R13, R13, R10, R8 ;  /* 0x0000000a0d0d7223 */ /* 0x010fc80000000008 */
[----:B-----5:R-:W-:Y:S01]  /*07d0*/  FFMA R23, R12, R11, R13 ;  /* 0x0000000b0c177223 */ /* 0x020fe2000000000d */
[----:B------:R-:W-:Y:S06]  /*07e0*/  BAR.SYNC.DEFER_BLOCKING 0x0 ;  /* 0x0000000000007b1d */ /* 0x000fec0000010000 */
[----:B------:R-:W-:Y:S05]  /*07f0*/  BRA.U UP0, `(.L_x_1) ;  /* 0xfffffff900887547 */ /* 0x000fea000b83ffff */
.L_x_0:
[----:B------:R-:W0:Y:S01]  /*0800*/  LDCU UR4, c[0x0][0x398] ;  /* 0x00007300ff0477ac */ /* 0x000e220008000800 */
[----:B------:R-:W-:-:S04]  /*0810*/  ISETP.GE.AND P0, PT, R18, UR14, PT ;  /* 0x0000000e12007c0c */ /* 0x000fc8000bf06270 */
[----:B0-----:R-:W-:-:S13]  /*0820*/  ISETP.GE.OR P0, PT, R19, UR4, P0 ;  /* 0x0000000413007c0c */ /* 0x001fda0008706670 */
[----:B------:R-:W-:Y:S05]  /*0830*/  @P0 EXIT ;  /* 0x000000000000094d */ /* 0x000fea0003800000 */
[----:B------:R-:W0:Y:S01]  /*0840*/  LDC.64 R2, c[0x0][0x390] ;  /* 0x0000e400ff027b82 */ /* 0x000e220000000a00 */
[----:B------:R-:W-:-:S04]  /*0850*/  IMAD R19, R19, UR14, R18 ;  /* 0x0000000e13137c24 */ /* 0x000fc8000f8e0212 */
[----:B0-----:R-:W-:-:S05]  /*0860*/  IMAD.WIDE R2, R19, 0x4, R2 ;  /* 0x0000000413027825 */ /* 0x001fca00078e0202 */
[----:B------:R-:W-:Y:S01]  /*0870*/  STG.E desc[UR8][R2.64], R23 ;  /* 0x0000001702007986 */ /* 0x000fe2000c101908 */
[----:B------:R-:W-:Y:S05]  /*0880*/  EXIT ;  /* 0x000000000000794d */ /* 0x000fea0003800000 */
.L_x_2:
[----:B------:R-:W-:-:S00]  /*0890*/  BRA `(.L_x_2) ;  /* 0xfffffffc00fc7947 */ /* 0x000fc0000383ffff */
[----:B------:R-:W-:-:S00]  /*08a0*/  NOP ;  /* 0x0000000000007918 */ /* 0x000fc00000000000 */
        /* <DEDUP_REMOVED lines=13> */
.L_x_8:


//--------------------- .text._Z4ker0PfS_S_iii    --------------------------
	.section	.text._Z4ker0PfS_S_iii,"ax",@progbits
	.align	128
        .global         _Z4ker0PfS_S_iii
        .type           _Z4ker0PfS_S_iii,@function
        .size           _Z4ker0PfS_S_iii,(.L_x_9 - _Z4ker0PfS_S_iii)
        .other          _Z4ker0PfS_S_iii,@"STO_CUDA_ENTRY STV_DEFAULT"
_Z4ker0PfS_S_iii:
.text._Z4ker0PfS_S_iii:
[----:B------:R-:W-:Y:S01]  /*0000*/  LDC R1, c[0x0][0x37c] ;  /* 0x0000df00ff017b82 */ /* 0x000fe20000000800 */
[----:B------:R-:W0:Y:S07]  /*0010*/  S2R R5, SR_TID.X ;  /* 0x0000000000057919 */ /* 0x000e2e0000002100 */
[----:B------:R-:W1:Y:S01]  /*0020*/  LDC R16, c[0x0][0x364] ;  /* 0x0000d900ff107b82 */ /* 0x000e620000000800 */
[----:B------:R-:W2:Y:S01]  /*0030*/  LDCU UR6, c[0x0][0x398] ;  /* 0x00007300ff0677ac */ /* 0x000ea20008000800 */
[----:B------:R-:W1:Y:S06]  /*0040*/  S2R R3, SR_TID.Y ;  /* 0x0000000000037919 */ /* 0x000e6c0000002200 */
[----:B------:R-:W0:Y:S08]  /*0050*/  S2UR UR5, SR_CTAID.X ;  /* 0x00000000000579c3 */ /* 0x000e300000002500 */
[----:B------:R-:W0:Y:S08]  /*0060*/  LDC R0, c[0x0][0x360] ;  /* 0x0000d800ff007b82 */ /* 0x000e300000000800 */
[----:B------:R-:W1:Y:S08]  /*0070*/  S2UR UR4, SR_CTAID.Y ;  /* 0x00000000000479c3 */ /* 0x000e700000002600 */
[----:B------:R-:W3:Y:S01]  /*0080*/  LDC R17, c[0x0][0x3a0] ;  /* 0x0000e800ff117b82 */ /* 0x000ee20000000800 */
[----:B0-----:R-:W-:-:S02]  /*0090*/  IMAD R0, R0, UR5, R5 ;  /* 0x0000000500007c24 */ /* 0x001fc4000f8e0205 */
[----:B-1----:R-:W-:-:S03]  /*00a0*/  IMAD R16, R16, UR4, R3 ;  /* 0x0000000410107c24 */ /* 0x002fc6000f8e0203 */
[----:B---3--:R-:W-:-:S04]  /*00b0*/  ISETP.GE.AND P0, PT, R0, R17, PT ;  /* 0x000000110000720c */ /* 0x008fc80003f06270 */
[----:B--2---:R-:W-:-:S13]  /*00c0*/  ISETP.GE.OR P0, PT, R16, UR6, P0 ;  /* 0x0000000610007c0c */ /* 0x004fda0008706670 */
[----:B------:R-:W-:Y:S05]  /*00d0*/  @P0 EXIT ;  /* 0x000000000000094d */ /* 0x000fea0003800000 */
[----:B------:R-:W0:Y:S01]  /*00e0*/  LDC R19, c[0x0][0x39c] ;  /* 0x0000e700ff137b82 */ /* 0x000e220000000800 */
[----:B------:R-:W1:Y:S01]  /*00f0*/  LDCU.64 UR4, c[0x0][0x358] ;  /* 0x00006b00ff0477ac */ /* 0x000e620008000a00 */
[----:B------:R-:W-:Y:S01]  /*0100*/  HFMA2 R24, -RZ, RZ, 0, 0 ;  /* 0x00000000ff187431 */ /* 0x000fe200000001ff */
[----:B0-----:R-:W-:-:S13]  /*0110*/  ISETP.GE.AND P0, PT, R19, 0x1, PT ;  /* 0x000000011300780c */ /* 0x001fda0003f06270 */
[----:B-1----:R-:W-:Y:S05]  /*0120*/  @!P0 BRA `(.L_x_3) ;  /* 0x0000000400e08947 */ /* 0x002fea0003800000 */
[C---:B------:R-:W-:Y:S01]  /*0130*/  ISETP.GE.U32.AND P1, PT, R19.reuse, 0x8, PT ;  /* 0x000000081300780c */ /* 0x040fe20003f26070 */
[----:B------:R-:W-:Y:S01]  /*0140*/  IMAD R20, R16, R19, RZ ;  /* 0x0000001310147224 */ /* 0x000fe200078e02ff */
[----:B------:R-:W-:Y:S02]  /*0150*/  LOP3.LUT R27, R19, 0x7, RZ, 0xc0, !PT ;  /* 0x00000007131b7812 */ /* 0x000fe400078ec0ff */
[----:B------:R-:W-:Y:S02]  /*0160*/  MOV R24, RZ ;  /* 0x000000ff00187202 */ /* 0x000fe40000000f00 */
[----:B------:R-:W-:Y:S02]  /*0170*/  ISETP.NE.AND P0, PT, R27, RZ, PT ;  /* 0x000000ff1b00720c */ /* 0x000fe40003f05270 */
[----:B------:R-:W-:-:S05]  /*0180*/  MOV R21, RZ ;  /* 0x000000ff00157202 */ /* 0x000fca0000000f00 */
[----:B------:R-:W-:Y:S06]  /*0190*/  @!P1 BRA `(.L_x_4) ;  /* 0x0000000000c49947 */ /* 0x000fec0003800000 */
[----:B------:R-:W0:Y:S01]  /*01a0*/  LDC.64 R2, c[0x0][0x380] ;  /* 0x0000e000ff027b82 */ /* 0x000e220000000a00 */
[----:B------:R-:W-:Y:S02]  /*01b0*/  LOP3.LUT R21, R19, 0x7ffffff8, RZ, 0xc0, !PT ;  /* 0x7ffffff813157812 */ /* 0x000fe400078ec0ff */
[----:B------:R-:W-:Y:S02]  /*01c0*/  MOV R24, RZ ;  /* 0x000000ff00187202 */ /* 0x000fe40000000f00 */
[----:B------:R-:W-:Y:S02]  /*01d0*/  MOV R18, R0 ;  /* 0x0000000000127202 */ /* 0x000fe40000000f00 */
[----:B------:R-:W-:Y:S01]  /*01e0*/  IADD3 R22, PT, PT, -R21, RZ, RZ ;  /* 0x000000ff15167210 */ /* 0x000fe20007ffe1ff */
[----:B0-----:R-:W-:-:S03]  /*01f0*/  IMAD.WIDE.U32 R2, R20, 0x4, R2 ;  /* 0x0000000414027825 */ /* 0x001fc600078e0002 */
[----:B------:R-:W-:-:S04]  /*0200*/  IADD3 R4, P1, PT, R2, 0x10, RZ ;  /* 0x0000001002047810 */ /* 0x000fc80007f3e0ff */
[----:B------:R-:W-:-:S09]  /*0210*/  IADD3.X R5, PT, PT, RZ, R3, RZ, P1, !PT ;  /* 0x00000003ff057210 */ /* 0x000fd20000ffe4ff */
.L_x_5:
[----:B------:R-:W0:Y:S01]  /*0220*/  LDC.64 R14, c[0x0][0x388] ;  /* 0x0000e200ff0e7b82 */ /* 0x000e220000000a00 */
[----:B------:R-:W-:Y:S02]  /*0230*/  MOV R2, R4 ;  /* 0x0000000400027202 */ /* 0x000fe40000000f00 */
[----:B------:R-:W-:-:S05]  /*0240*/  MOV R3, R5 ;  /* 0x0000000500037202 */ /* 0x000fca0000000f00 */
[----:B------:R-:W2:Y:S04]  /*0250*/  LDG.E R25, desc[UR4][R2.64+-0x10] ;  /* 0xfffff00402197981 */ /* 0x000ea8000c1e1900 */
[----:B------:R-:W3:Y:S04]  /*0260*/  LDG.E R23, desc[UR4][R2.64+-0xc] ;  /* 0xfffff40402177981 */ /* 0x000ee8000c1e1900 */
[----:B------:R-:W4:Y:S04]  /*0270*/  LDG.E R29, desc[UR4][R2.64+-0x8] ;  /* 0xfffff804021d7981 */ /* 0x000f28000c1e1900 */
[----:B------:R-:W5:Y:S01]  /*0280*/  LDG.E R28, desc[UR4][R2.64+-0x4] ;  /* 0xfffffc04021c7981 */ /* 0x000f62000c1e1900 */
[----:B0-----:R-:W-:-:S05]  /*0290*/  IMAD.WIDE R14, R18, 0x4, R14 ;  /* 0x00000004120e7825 */ /* 0x001fca00078e020e */
[----:B------:R0:W2:Y:S01]  /*02a0*/  LDG.E R26, desc[UR4][R14.64] ;  /* 0x000000040e1a7981 */ /* 0x0000a2000c1e1900 */
[----:B------:R-:W-:-:S04]  /*02b0*/  IMAD.WIDE R12, R17, 0x4, R14 ;  /* 0x00000004110c7825 */ /* 0x000fc800078e020e */
[C---:B------:R-:W-:Y:S02]  /*02c0*/  IMAD.WIDE R4, R17.reuse, 0x4, R12 ;  /* 0x0000000411047825 */ /* 0x040fe400078e020c */
[----:B------:R-:W3:Y:S02]  /*02d0*/  LDG.E R12, desc[UR4][R12.64] ;  /* 0x000000040c0c7981 */ /* 0x000ee4000c1e1900 */
[C---:B------:R-:W-:Y:S02]  /*02e0*/  IMAD.WIDE R8, R17.reuse, 0x4, R4 ;  /* 0x0000000411087825 */ /* 0x040fe400078e0204 */
[----:B------:R-:W4:Y:S02]  /*02f0*/  LDG.E R4, desc[UR4][R4.64] ;  /* 0x0000000404047981 */ /* 0x000f24000c1e1900 */
[C---:B------:R-:W-:Y:S02]  /*0300*/  IMAD.WIDE R6, R17.reuse, 0x4, R8 ;  /* 0x0000000411067825 */ /* 0x040fe400078e0208 */
[----:B------:R-:W5:Y:S02]  /*0310*/  LDG.E R8, desc[UR4][R8.64] ;  /* 0x0000000408087981 */ /* 0x000f64000c1e1900 */
[----:B------:R-:W-:-:S02]  /*0320*/  IMAD.WIDE R10, R17, 0x4, R6 ;  /* 0x00000004110a7825 */ /* 0x000fc400078e0206 */
[----:B------:R-:W5:Y:S04]  /*0330*/  LDG.E R5, desc[UR4][R2.64] ;  /* 0x0000000402057981 */ /* 0x000f68000c1e1900 */
[----:B------:R-:W5:Y:S01]  /*0340*/  LDG.E R6, desc[UR4][R6.64] ;  /* 0x0000000406067981 */ /* 0x000f62000c1e1900 */
[----:B0-----:R-:W-:-:S03]  /*0350*/  IMAD.WIDE R14, R17, 0x4, R10 ;  /* 0x00000004110e7825 */ /* 0x001fc600078e020a */
[----:B------:R-:W5:Y:S04]  /*0360*/  LDG.E R10, desc[UR4][R10.64] ;  /* 0x000000040a0a7981 */ /* 0x000f68000c1e1900 */
[----:B------:R-:W5:Y:S04]  /*0370*/  LDG.E R13, desc[UR4][R14.64] ;  /* 0x000000040e0d7981 */ /* 0x000f68000c1e1900 */
[----:B------:R-:W5:Y:S04]  /*0380*/  LDG.E R7, desc[UR4][R2.64+0x4] ;  /* 0x0000040402077981 */ /* 0x000f68000c1e1900 */
[----:B------:R-:W5:Y:S01]  /*0390*/  LDG.E R9, desc[UR4][R2.64+0xc] ;  /* 0x00000c0402097981 */ /* 0x000f62000c1e1900 */
[----:B--2---:R-:W-:Y:S01]  /*03a0*/  FFMA R26, R25, R26, R24 ;  /* 0x0000001a191a7223 */ /* 0x004fe20000000018 */
[----:B------:R-:W-:-:S02]  /*03b0*/  IMAD.WIDE R24, R17, 0x4, R14 ;  /* 0x0000000411187825 */ /* 0x000fc400078e020e */
[----:B------:R-:W2:Y:S04]  /*03c0*/  LDG.E R14, desc[UR4][R2.64+0x8] ;  /* 0x00000804020e7981 */ /* 0x000ea8000c1e1900 */
[----:B------:R-:W2:Y:S01]  /*03d0*/  LDG.E R24, desc[UR4][R24.64] ;  /* 0x0000000418187981 */ /* 0x000ea2000c1e1900 */
[----:B---3--:R-:W-:Y:S01]  /*03e0*/  FFMA R12, R23, R12, R26 ;  /* 0x0000000c170c7223 */ /* 0x008fe2000000001a */
[----:B------:R-:W-:-:S03]  /*03f0*/  IADD3 R22, PT, PT, R22, 0x8, RZ ;  /* 0x0000000816167810 */ /* 0x000fc60007ffe0ff */
[----:B----4-:R-:W-:Y:S01]  /*0400*/  FFMA R29, R29, R4, R12 ;  /* 0x000000041d1d7223 */ /* 0x010fe2000000000c */
[----:B------:R-:W-:-:S03]  /*0410*/  ISETP.NE.AND P1, PT, R22, RZ, PT ;  /* 0x000000ff1600720c */ /* 0x000fc60003f25270 */
[----:B-----5:R-:W-:Y:S01]  /*0420*/  FFMA R8, R28, R8, R29 ;  /* 0x000000081c087223 */ /* 0x020fe2000000001d */
[----:B------:R-:W-:-:S03]  /*0430*/  IADD3 R4, P2, PT, R2, 0x20, RZ ;  /* 0x0000002002047810 */ /* 0x000fc60007f5e0ff */
[----:B------:R-:W-:Y:S01]  /*0440*/  FFMA R6, R5, R6, R8 ;  /* 0x0000000605067223 */ /* 0x000fe20000000008 */
[----:B------:R-:W-:Y:S02]  /*0450*/  IADD3.X R5, PT, PT, RZ, R3, RZ, P2, !PT ;  /* 0x00000003ff057210 */ /* 0x000fe400017fe4ff */
[----:B------:R-:W-:Y:S01]  /*0460*/  LEA R18, R17, R18, 0x3 ;  /* 0x0000001211127211 */ /* 0x000fe200078e18ff */
[----:B------:R-:W-:-:S04]  /*0470*/  FFMA R7, R7, R10, R6 ;  /* 0x0000000a07077223 */ /* 0x000fc80000000006 */
[----:B--2---:R-:W-:-:S04]  /*0480*/  FFMA R14, R14, R13, R7 ;  /* 0x0000000d0e0e7223 */ /* 0x004fc80000000007 */
[----:B------:R-:W-:Y:S01]  /*0490*/  FFMA R24, R9, R24, R14 ;  /* 0x0000001809187223 */ /* 0x000fe2000000000e */
[----:B------:R-:W-:Y:S06]  /*04a0*/  @P1 BRA `(.L_x_5) ;  /* 0xfffffffc005c1947 */ /* 0x000fec000383ffff */
.L_x_4:
[----:B------:R-:W-:Y:S05]  /*04b0*/  @!P0 BRA `(.L_x_3) ;  /* 0x0000000000fc8947 */ /* 0x000fea0003800000 */
[----:B------:R-:W-:Y:S02]  /*04c0*/  ISETP.GE.U32.AND P1, PT, R27, 0x4, PT ;  /* 0x000000041b00780c */ /* 0x000fe40003f26070 */
[----:B------:R-:W-:-:S04]  /*04d0*/  LOP3.LUT R14, R19, 0x3, RZ, 0xc0, !PT ;  /* 0x00000003130e7812 */ /* 0x000fc800078ec0ff */
[----:B------:R-:W-:-:S07]  /*04e0*/  ISETP.NE.AND P0, PT, R14, RZ, PT ;  /* 0x000000ff0e00720c */ /* 0x000fce0003f05270 */
[----:B------:R-:W-:Y:S06]  /*04f0*/  @!P1 BRA `(.L_x_6) ;  /* 0x00000000006c9947 */ /* 0x000fec0003800000 */
[----:B------:R-:W0:Y:S01]  /*0500*/  LDC.64 R4, c[0x0][0x388] ;  /* 0x0000e200ff047b82 */ /* 0x000e220000000a00 */
[----:B------:R-:W1:Y:S01]  /*0510*/  LDCU.64 UR6, c[0x0][0x380] ;  /* 0x00007000ff0677ac */ /* 0x000e620008000a00 */
[----:B------:R-:W-:Y:S01]  /*0520*/  IMAD R7, R21, R17, R0 ;  /* 0x0000001115077224 */ /* 0x000fe200078e0200 */
[CC--:B------:R-:W-:Y:S02]  /*0530*/  IADD3 R3, PT, PT, R20.reuse, R21.reuse, RZ ;  /* 0x0000001514037210 */ /* 0x0c0fe40007ffe0ff */
[----:B------:R-:W-:-:S03]  /*0540*/  IADD3 R8, P1, PT, R20, R21, RZ ;  /* 0x0000001514087210 */ /* 0x000fc60007f3e0ff */
[----:B------:R-:W2:Y:S01]  /*0550*/  LDC.64 R12, c[0x0][0x380] ;  /* 0x0000e000ff0c7b82 */ /* 0x000ea20000000a00 */
[----:B0-----:R-:W-:-:S04]  /*0560*/  IMAD.WIDE R4, R7, 0x4, R4 ;  /* 0x0000000407047825 */ /* 0x001fc800078e0204 */
[----:B------:R-:W-:Y:S02]  /*0570*/  IMAD.WIDE R6, R17, 0x4, R4 ;  /* 0x0000000411067825 */ /* 0x000fe400078e0204 */
[----:B------:R-:W3:Y:S02]  /*0580*/  LDG.E R4, desc[UR4][R4.64] ;  /* 0x0000000404047981 */ /* 0x000ee4000c1e1900 */
[----:B--2---:R-:W-:Y:S01]  /*0590*/  IMAD.WIDE.U32 R12, R3, 0x4, R12 ;  /* 0x00000004030c7825 */ /* 0x004fe200078e000c */
[----:B------:R-:W-:Y:S02]  /*05a0*/  IADD3.X R3, PT, PT, RZ, RZ, RZ, P1, !PT ;  /* 0x000000ffff037210 */ /* 0x000fe40000ffe4ff */
[----:B-1----:R-:W-:-:S03]  /*05b0*/  LEA R2, P1, R8, UR6, 0x2 ;  /* 0x0000000608027c11 */ /* 0x002fc6000f8210ff */
[----:B------:R-:W3:Y:S01]  /*05c0*/  LDG.E R13, desc[UR4][R12.64] ;  /* 0x000000040c0d7981 */ /* 0x000ee2000c1e1900 */
[----:B------:R-:W-:Y:S01]  /*05d0*/  LEA.HI.X R3, R8, UR7, R3, 0x2, P1 ;  /* 0x0000000708037c11 */ /* 0x000fe200088f1403 */
[C---:B------:R-:W-:Y:S02]  /*05e0*/  IMAD.WIDE R8, R17.reuse, 0x4, R6 ;  /* 0x0000000411087825 */ /* 0x040fe400078e0206 */
[----:B------:R-:W2:Y:S04]  /*05f0*/  LDG.E R6, desc[UR4][R6.64] ;  /* 0x0000000406067981 */ /* 0x000ea8000c1e1900 */
[----:B------:R-:W2:Y:S01]  /*0600*/  LDG.E R15, desc[UR4][R2.64+0x4] ;  /* 0x00000404020f7981 */ /* 0x000ea2000c1e1900 */
[----:B------:R-:W-:-:S03]  /*0610*/  IMAD.WIDE R10, R17, 0x4, R8 ;  /* 0x00000004110a7825 */ /* 0x000fc600078e0208 */
[----:B------:R-:W4:Y:S04]  /*0620*/  LDG.E R22, desc[UR4][R8.64] ;  /* 0x0000000408167981 */ /* 0x000f28000c1e1900 */
[----:B------:R-:W4:Y:S04]  /*0630*/  LDG.E R18, desc[UR4][R2.64+0x8] ;  /* 0x0000080402127981 */ /* 0x000f28000c1e1900 */
[----:B------:R-:W5:Y:S04]  /*0640*/  LDG.E R26, desc[UR4][R2.64+0xc] ;  /* 0x00000c04021a7981 */ /* 0x000f68000c1e1900 */
[----:B------:R-:W5:Y:S01]  /*0650*/  LDG.E R10, desc[UR4][R10.64] ;  /* 0x000000040a0a7981 */ /* 0x000f62000c1e1900 */
[----:B------:R-:W-:Y:S01]  /*0660*/  IADD3 R21, PT, PT, R21, 0x4, RZ ;  /* 0x0000000415157810 */ /* 0x000fe20007ffe0ff */
[----:B---3--:R-:W-:-:S04]  /*0670*/  FFMA R24, R13, R4, R24 ;  /* 0x000000040d187223 */ /* 0x008fc80000000018 */
[----:B--2---:R-:W-:-:S04]  /*0680*/  FFMA R15, R15, R6, R24 ;  /* 0x000000060f0f7223 */ /* 0x004fc80000000018 */
[----:B----4-:R-:W-:-:S04]  /*0690*/  FFMA R15, R18, R22, R15 ;  /* 0x00000016120f7223 */ /* 0x010fc8000000000f */
[----:B-----5:R-:W-:-:S07]  /*06a0*/  FFMA R24, R26, R10, R15 ;  /* 0x0000000a1a187223 */ /* 0x020fce000000000f */
.L_x_6:
[----:B------:R-:W-:Y:S05]  /*06b0*/  @!P0 BRA `(.L_x_3) ;  /* 0x00000000007c8947 */ /* 0x000fea0003800000 */
[----:B------:R-:W-:Y:S01]  /*06c0*/  ISETP.NE.AND P1, PT, R14, 0x1, PT ;  /* 0x000000010e00780c */ /* 0x000fe20003f25270 */
[----:B------:R-:W0:Y:S01]  /*06d0*/  LDC.64 R10, c[0x0][0x380] ;  /* 0x0000e000ff0a7b82 */ /* 0x000e220000000a00 */
[----:B------:R-:W-:-:S04]  /*06e0*/  LOP3.LUT R19, R19, 0x1, RZ, 0xc0, !PT ;  /* 0x0000000113137812 */ /* 0x000fc800078ec0ff */
[----:B------:R-:W-:-:S03]  /*06f0*/  ISETP.NE.U32.AND P0, PT, R19, 0x1, PT ;  /* 0x000000011300780c */ /* 0x000fc60003f05070 */
[----:B------:R-:W1:Y:S04]  /*0700*/  LDC.64 R8, c[0x0][0x388] ;  /* 0x0000e200ff087b82 */ /* 0x000e680000000a00 */
[CC--:B------:R-:W-:Y:S02]  /*0710*/  @P1 IADD3 R13, PT, PT, R20.reuse, R21.reuse, RZ ;  /* 0x00000015140d1210 */ /* 0x0c0fe40007ffe0ff */
[----:B------:R-:W-:Y:S02]  /*0720*/  @P1 IADD3 R12, P2, PT, R20, R21, RZ ;  /* 0x00000015140c1210 */ /* 0x000fe40007f5e0ff */
[----:B------:R-:W2:Y:S02]  /*0730*/  @P1 LDC.64 R2, c[0x0][0x380] ;  /* 0x0000e000ff021b82 */ /* 0x000ea40000000a00 */
[----:B------:R-:W-:-:S06]  /*0740*/  @P1 IADD3.X R14, PT, PT, RZ, RZ, RZ, P2, !PT ;  /* 0x000000ffff0e1210 */ /* 0x000fcc00017fe4ff */
[----:B------:R-:W3:Y:S01]  /*0750*/  LDC.64 R4, c[0x0][0x380] ;  /* 0x0000e000ff047b82 */ /* 0x000ee20000000a00 */
[----:B0-----:R-:W-:-:S04]  /*0760*/  @P1 IMAD.WIDE.U32 R10, R13, 0x4, R10 ;  /* 0x000000040d0a1825 */ /* 0x001fc800078e000a */
[C---:B------:R-:W-:Y:S01]  /*0770*/  @P1 IMAD R13, R21.reuse, R17, R0 ;  /* 0x00000011150d1224 */ /* 0x040fe200078e0200 */
[----:B------:R-:W-:Y:S01]  /*0780*/  @P1 IADD3 R21, PT, PT, R21, 0x2, RZ ;  /* 0x0000000215151810 */ /* 0x000fe20007ffe0ff */
[----:B------:R-:W4:Y:S01]  /*0790*/  @P1 LDG.E R11, desc[UR4][R10.64] ;  /* 0x000000040a0b1981 */ /* 0x000f22000c1e1900 */
[----:B------:R-:W0:Y:S01]  /*07a0*/  LDC.64 R6, c[0x0][0x388] ;  /* 0x0000e200ff067b82 */ /* 0x000e220000000a00 */
[----:B-1----:R-:W-:Y:S01]  /*07b0*/  @P1 IMAD.WIDE R8, R13, 0x4, R8 ;  /* 0x000000040d081825 */ /* 0x002fe200078e0208 */
[----:B------:R-:W-:Y:S02]  /*07c0*/  @!P0 IADD3 R15, PT, PT, R20, R21, RZ ;  /* 0x00000015140f8210 */ /* 0x000fe40007ffe0ff */
[----:B--2---:R-:W-:Y:S01]  /*07d0*/  @P1 LEA R2, P2, R12, R2, 0x2 ;  /* 0x000000020c021211 */ /* 0x004fe200078410ff */
[----:B------:R-:W-:-:S03]  /*07e0*/  @!P0 IMAD R21, R21, R17, R0 ;  /* 0x0000001115158224 */ /* 0x000fc600078e0200 */
[----:B------:R-:W-:Y:S01]  /*07f0*/  @P1 LEA.HI.X R3, R12, R3, R14, 0x2, P2 ;  /* 0x000000030c031211 */ /* 0x000fe200010f140e */
[----:B------:R-:W-:Y:S01]  /*0800*/  @P1 IMAD.WIDE R12, R17, 0x4, R8 ;  /* 0x00000004110c1825 */ /* 0x000fe200078e0208 */
[----:B------:R-:W4:Y:S03]  /*0810*/  @P1 LDG.E R14, desc[UR4][R8.64] ;  /* 0x00000004080e1981 */ /* 0x000f26000c1e1900 */
[----:B---3--:R-:W-:Y:S01]  /*0820*/  @!P0 IMAD.WIDE.U32 R4, R15, 0x4, R4 ;  /* 0x000000040f048825 */ /* 0x008fe200078e0004 */
[----:B------:R-:W2:Y:S04]  /*0830*/  @P1 LDG.E R2, desc[UR4][R2.64+0x4] ;  /* 0x0000040402021981 */ /* 0x000ea8000c1e1900 */
[----:B------:R-:W2:Y:S01]  /*0840*/  @P1 LDG.E R12, desc[UR4][R12.64] ;  /* 0x000000040c0c1981 */ /* 0x000ea2000c1e1900 */
[----:B0-----:R-:W-:-:S03]  /*0850*/  @!P0 IMAD.WIDE R6, R21, 0x4, R6 ;  /* 0x0000000415068825 */ /* 0x001fc600078e0206 */
[----:B------:R-:W3:Y:S04]  /*0860*/  @!P0 LDG.E R5, desc[UR4][R4.64] ;  /* 0x0000000404058981 */ /* 0x000ee8000c1e1900 */
[----:B------:R-:W3:Y:S01]  /*0870*/  @!P0 LDG.E R6, desc[UR4][R6.64] ;  /* 0x0000000406068981 */ /* 0x000ee2000c1e1900 */
[----:B----4-:R-:W-:-:S04]  /*0880*/  @P1 FFMA R11, R11, R14, R24 ;  /* 0x0000000e0b0b1223 */ /* 0x010fc80000000018 */
[----:B--2---:R-:W-:-:S04]  /*0890*/  @P1 FFMA R24, R2, R12, R11 ;  /* 0x0000000c02181223 */ /* 0x004fc8000000000b */
[----:B---3--:R-:W-:-:S07]  /*08a0*/  @!P0 FFMA R24, R5, R6, R24 ;  /* 0x0000000605188223 */ /* 0x008fce0000000018 */
.L_x_3:
[----:B------:R-:W0:Y:S01]  /*08b0*/  LDC.64 R2, c[0x0][0x390] ;  /* 0x0000e400ff027b82 */ /* 0x000e220000000a00 */
[----:B------:R-:W-:-:S04]  /*08c0*/  IMAD R17, R16, R17, R0 ;  /* 0x0000001110117224 */ /* 0x000fc800078e0200 */
[----:B0-----:R-:W-:-:S05]  /*08d0*/  IMAD.WIDE R2, R17, 0x4, R2 ;  /* 0x0000000411027825 */ /* 0x001fca00078e0202 */
[----:B------:R-:W-:Y:S01]  /*08e0*/  STG.E desc[UR4][R2.64], R24 ;  /* 0x0000001802007986 */ /* 0x000fe2000c101904 */
[----:B------:R-:W-:Y:S05]  /*08f0*/  EXIT ;  /* 0x000000000000794d */ /* 0x000fea0003800000 */
.L_x_7:
        /* <DEDUP_REMOVED lines=16> */
.L_x_9:


//--------------------- .nv.shared._Z3kerPfS_S_iii --------------------------
	.section	.nv.shared._Z3kerPfS_S_iii,"aw",@nobits
	.sectionflags	@""
	.align	4
.nv.shared._Z3kerPfS_S_iii:
	.zero		9216


//--------------------- .nv.shared.reserved.0     --------------------------
	.section	.nv.shared.reserved.0,"aw",@nobits
	.weak		__nv_reservedSMEM_offset_0_alias
	.size		__nv_reservedSMEM_offset_0_alias, 0, 64
	.other		__nv_reservedSMEM_offset_0_alias,@"STO_CUDA_RESERVED_SHARED STV_DEFAULT"
__nv_reservedSMEM_offset_0_alias:
	.zero		0
	.zero		64


//--------------------- .nv.constant0._Z3kerPfS_S_iii --------------------------
	.section	.nv.constant0._Z3kerPfS_S_iii,"a",@progbits
	.sectionflags	@""
	.align	4
.nv.constant0._Z3kerPfS_S_iii:
	.zero		932


//--------------------- .nv.constant0._Z4ker0PfS_S_iii --------------------------
	.section	.nv.constant0._Z4ker0PfS_S_iii,"a",@progbits
	.sectionflags	@""
	.align	4
.nv.constant0._Z4ker0PfS_S_iii:
	.zero		932


//--------------------- SYMBOLS --------------------------

	.type		.nv.reservedSmem.offset0,@object
	.size		.nv.reservedSmem.offset0,0x4
	.type		.nv.reservedSmem.cap,@object
	.size		.nv.reservedSmem.cap,0x4
